	.headerflags	@"EF_CUDA_TEXMODE_UNIFIED EF_CUDA_64BIT_ADDRESS EF_CUDA_ACCELERATORS EF_CUDA_SM90 EF_CUDA_VIRTUAL_SM(EF_CUDA_SM90)"
	.elftype	@"ET_EXEC"


//--------------------- .nv.info                  --------------------------
	.section	.nv.info,"",@"SHT_CUDA_INFO"
	.align	4


	//----- nvinfo : EIATTR_REGCOUNT
	.align		4
        /*0000*/ 	.byte	0x04, 0x2f
        /*0002*/ 	.short	(.L_1 - .L_0)
	.align		4
.L_0:
        /*0004*/ 	.word	index@(triton_poi_fused__weight_norm_interface_26)
        /*0008*/ 	.word	0x0000000e


	//----- nvinfo : EIATTR_MIN_STACK_SIZE
	.align		4
.L_1:
        /*000c*/ 	.byte	0x04, 0x12
        /*000e*/ 	.short	(.L_3 - .L_2)
	.align		4
.L_2:
        /*0010*/ 	.word	index@(triton_poi_fused__weight_norm_interface_26)
        /*0014*/ 	.word	0x00000000


	//----- nvinfo : EIATTR_FRAME_SIZE
	.align		4
.L_3:
        /*0018*/ 	.byte	0x04, 0x11
        /*001a*/ 	.short	(.L_5 - .L_4)
	.align		4
.L_4:
        /*001c*/ 	.word	index@(triton_poi_fused__weight_norm_interface_26)
        /*0020*/ 	.word	0x00000000


	//----- nvinfo : EIATTR_MIN_STACK_SIZE
	.align		4
.L_5:
        /*0024*/ 	.byte	0x04, 0x12
        /*0026*/ 	.short	(.L_7 - .L_6)
	.align		4
.L_6:
        /*0028*/ 	.word	index@(triton_poi_fused__weight_norm_interface_26)
        /*002c*/ 	.word	0x00000000
.L_7:


//--------------------- .nv.info.triton_poi_fused__weight_norm_interface_26 --------------------------
	.section	.nv.info.triton_poi_fused__weight_norm_interface_26,"",@"SHT_CUDA_INFO"
	.sectionflags	@""
	.align	4


	//----- nvinfo : EIATTR_CUDA_API_VERSION
	.align		4
        /*0000*/ 	.byte	0x04, 0x37
        /*0002*/ 	.short	(.L_9 - .L_8)
.L_8:
        /*0004*/ 	.word	0x0000007c


	//----- nvinfo : EIATTR_KPARAM_INFO
	.align		4
.L_9:
        /*0008*/ 	.byte	0x04, 0x17
        /*000a*/ 	.short	(.L_11 - .L_10)
.L_10:
        /*000c*/ 	.word	0x00000000
        /*0010*/ 	.short	0x0004
        /*0012*/ 	.short	0x0020
        /*0014*/ 	.byte	0x00, 0xf0, 0x11, 0x00


	//----- nvinfo : EIATTR_KPARAM_INFO
	.align		4
.L_11:
        /*0018*/ 	.byte	0x04, 0x17
        /*001a*/ 	.short	(.L_13 - .L_12)
.L_12:
        /*001c*/ 	.word	0x00000000
        /*0020*/ 	.short	0x0003
        /*0022*/ 	.short	0x0018
        /*0024*/ 	.byte	0x00, 0xf4, 0x21, 0x00


	//----- nvinfo : EIATTR_KPARAM_INFO
	.align		4
.L_13:
        /*0028*/ 	.byte	0x04, 0x17
        /*002a*/ 	.short	(.L_15 - .L_14)
.L_14:
        /*002c*/ 	.word	0x00000000
        /*0030*/ 	.short	0x0002
        /*0032*/ 	.short	0x0010
        /*0034*/ 	.byte	0x00, 0xf4, 0x21, 0x00


	//----- nvinfo : EIATTR_KPARAM_INFO
	.align		4
.L_15:
        /*0038*/ 	.byte	0x04, 0x17
        /*003a*/ 	.short	(.L_17 - .L_16)
.L_16:
        /*003c*/ 	.word	0x00000000
        /*0040*/ 	.short	0x0001
        /*0042*/ 	.short	0x0008
        /*0044*/ 	.byte	0x00, 0xf4, 0x21, 0x00


	//----- nvinfo : EIATTR_KPARAM_INFO
	.align		4
.L_17:
        /*0048*/ 	.byte	0x04, 0x17
        /*004a*/ 	.short	(.L_19 - .L_18)
.L_18:
        /*004c*/ 	.word	0x00000000
        /*0050*/ 	.short	0x0000
        /*0052*/ 	.short	0x0000
        /*0054*/ 	.byte	0x00, 0xf4, 0x21, 0x00


	//----- nvinfo : EIATTR_SPARSE_MMA_MASK
	.align		4
.L_19:
        /*0058*/ 	.byte	0x03, 0x50
        /*005a*/ 	.short	0x0000


	//----- nvinfo : EIATTR_MAXREG_COUNT
	.align		4
        /*005c*/ 	.byte	0x03, 0x1b
        /*005e*/ 	.short	0x00ff


	//----- nvinfo : EIATTR_EXIT_INSTR_OFFSETS
	.align		4
        /*0060*/ 	.byte	0x04, 0x1c
        /*0062*/ 	.short	(.L_21 - .L_20)


	//   ....[0]....
.L_20:
        /*0064*/ 	.word	0x00000240


	//   ....[1]....
        /*0068*/ 	.word	0x00000260


	//----- nvinfo : EIATTR_REQNTID
	.align		4
.L_21:
        /*006c*/ 	.byte	0x04, 0x10
        /*006e*/ 	.short	(.L_23 - .L_22)
.L_22:
        /*0070*/ 	.word	0x00000020
        /*0074*/ 	.word	0x00000001
        /*0078*/ 	.word	0x00000001


	//----- nvinfo : EIATTR_CBANK_PARAM_SIZE
	.align		4
.L_23:
        /*007c*/ 	.byte	0x03, 0x19
        /*007e*/ 	.short	0x0024


	//----- nvinfo : EIATTR_PARAM_CBANK
	.align		4
        /*0080*/ 	.byte	0x04, 0x0a
        /*0082*/ 	.short	(.L_25 - .L_24)
	.align		4
.L_24:
        /*0084*/ 	.word	index@(.nv.constant0.triton_poi_fused__weight_norm_interface_26)
        /*0088*/ 	.short	0x0210
        /*008a*/ 	.short	0x0024


	//----- nvinfo : EIATTR_SW_WAR
	.align		4
.L_25:
        /*008c*/ 	.byte	0x04, 0x36
        /*008e*/ 	.short	(.L_27 - .L_26)
.L_26:
        /*0090*/ 	.word	0x00000008
.L_27:


//--------------------- .nv.callgraph             --------------------------
	.section	.nv.callgraph,"",@"SHT_CUDA_CALLGRAPH"
	.align	4
	.sectionentsize	8
	.align		4
        /*0000*/ 	.word	0x00000000
	.align		4
        /*0004*/ 	.word	0xffffffff
	.align		4
        /*0008*/ 	.word	0x00000000
	.align		4
        /*000c*/ 	.word	0xfffffffe
	.align		4
        /*0010*/ 	.word	0x00000000
	.align		4
        /*0014*/ 	.word	0xfffffffd
	.align		4
        /*0018*/ 	.word	0x00000000
	.align		4
        /*001c*/ 	.word	0xfffffffc


//--------------------- .text.triton_poi_fused__weight_norm_interface_26 --------------------------
	.section	.text.triton_poi_fused__weight_norm_interface_26,"ax",@progbits
	.align	128
        .global         triton_poi_fused__weight_norm_interface_26
        .type           triton_poi_fused__weight_norm_interface_26,@function
        .size           triton_poi_fused__weight_norm_interface_26,(.L_x_1 - triton_poi_fused__weight_norm_interface_26)
        .other          triton_poi_fused__weight_norm_interface_26,@"STO_CUDA_ENTRY STV_DEFAULT"
triton_poi_fused__weight_norm_interface_26:
.text.triton_poi_fused__weight_norm_interface_26:
[----:B------:R-:W0:Y:S02]  /*0000*/  LDC R1, c[0x0][0x28] ;  /* 0x00000a00ff017b82 */ /* 0x000e240000000800 */
[----:B------:R-:W1:Y:S01]  /*0010*/  S2R R10, SR_TID.X ;  /* 0x00000000000a7919 */ /* 0x000e620000002100 */
[----:B------:R-:W2:Y:S01]  /*0020*/  LDC.64 R6, c[0x0][0x220] ;  /* 0x00008800ff067b82 */ /* 0x000ea20000000a00 */
[----:B------:R-:W-:Y:S01]  /*0030*/  IMAD.MOV.U32 R8, RZ, RZ, RZ ;  /* 0x000000ffff087224 */ /* 0x000fe200078e00ff */
[----:B------:R-:W-:Y:S01]  /*0040*/  ULDC.64 UR4, c[0x0][0x208] ;  /* 0x0000820000047ab9 */ /* 0x000fe20000000a00 */
[----:B------:R-:W3:Y:S05]  /*0050*/  S2R R9, SR_CTAID.X ;  /* 0x0000000000097919 */ /* 0x000eea0000002500 */
[----:B------:R-:W4:Y:S01]  /*0060*/  LDC.64 R4, c[0x0][0x218] ;  /* 0x00008600ff047b82 */ /* 0x000f220000000a00 */
[----:B-1----:R-:W-:-:S02]  /*0070*/  LOP3.LUT R0, R10, 0xf, RZ, 0xc0, !PT ;  /* 0x0000000f0a007812 */ /* 0x002fc400078ec0ff */
[----:B---3--:R-:W-:-:S03]  /*0080*/  SHF.R.S32.HI R2, RZ, 0x1b, R9 ;  /* 0x0000001bff027819 */ /* 0x008fc60000011409 */
[----:B------:R-:W-:Y:S01]  /*0090*/  IMAD R9, R9, 0x10, R0 ;  /* 0x0000001009097824 */ /* 0x000fe200078e0200 */
[----:B------:R-:W-:-:S04]  /*00a0*/  SGXT R0, R2, 0x1 ;  /* 0x000000010200781a */ /* 0x000fc80000000200 */
[----:B------:R-:W-:Y:S01]  /*00b0*/  ISETP.GE.AND P0, PT, R9, 0x10, PT ;  /* 0x000000100900780c */ /* 0x000fe20003f06270 */
[----:B------:R-:W1:Y:S01]  /*00c0*/  LDC.64 R2, c[0x0][0x210] ;  /* 0x00008400ff027b82 */ /* 0x000e620000000a00 */
[----:B------:R-:W-:-:S04]  /*00d0*/  LEA.HI R0, R0, R9, RZ, 0x2 ;  /* 0x0000000900007211 */ /* 0x000fc800078f10ff */
[----:B------:R-:W-:-:S05]  /*00e0*/  SHF.R.S32.HI R11, RZ, 0x2, R0 ;  /* 0x00000002ff0b7819 */ /* 0x000fca0000011400 */
[----:B--2---:R-:W-:-:S05]  /*00f0*/  IMAD.WIDE R6, R11, 0x4, R6 ;  /* 0x000000040b067825 */ /* 0x004fca00078e0206 */
[----:B------:R2:W3:Y:S01]  /*0100*/  @!P0 LDG.E.EL R8, desc[UR4][R6.64] ;  /* 0x0000000406088981 */ /* 0x0004e2000c2e1900 */
[----:B----4-:R-:W-:Y:S01]  /*0110*/  IMAD.WIDE R4, R11, 0x4, R4 ;  /* 0x000000040b047825 */ /* 0x010fe200078e0204 */
[----:B------:R-:W-:Y:S01]  /*0120*/  HFMA2.MMA R11, -RZ, RZ, 0, 0 ;  /* 0x00000000ff0b7435 */ /* 0x000fe200000001ff */
[----:B------:R-:W-:Y:S02]  /*0130*/  MOV R0, RZ ;  /* 0x000000ff00007202 */ /* 0x000fe40000000f00 */
[----:B-1----:R-:W-:Y:S01]  /*0140*/  IMAD.WIDE R2, R9, 0x4, R2 ;  /* 0x0000000409027825 */ /* 0x002fe200078e0202 */
[----:B--2---:R-:W1:Y:S06]  /*0150*/  LDC.64 R6, c[0x0][0x228] ;  /* 0x00008a00ff067b82 */ /* 0x004e6c0000000a00 */
[----:B------:R-:W2:Y:S04]  /*0160*/  @!P0 LDG.E.EL R11, desc[UR4][R4.64] ;  /* 0x00000004040b8981 */ /* 0x000ea8000c2e1900 */
[----:B------:R1:W4:Y:S01]  /*0170*/  @!P0 LDG.E R0, desc[UR4][R2.64] ;  /* 0x0000000402008981 */ /* 0x000322000c1e1900 */
[----:B------:R-:W-:-:S04]  /*0180*/  LOP3.LUT P0, RZ, R10, 0x10, RZ, 0xc0, !PT ;  /* 0x000000100aff7812 */ /* 0x000fc8000780c0ff */
[C---:B------:R-:W-:Y:S01]  /*0190*/  ISETP.LT.AND P0, PT, R9.reuse, 0x10, !P0 ;  /* 0x000000100900780c */ /* 0x040fe20004701270 */
[----:B-1----:R-:W-:Y:S01]  /*01a0*/  IMAD.WIDE R2, R9, 0x4, R6 ;  /* 0x0000000409027825 */ /* 0x002fe200078e0206 */
[C---:B---3--:R-:W-:Y:S02]  /*01b0*/  FSETP.GT.AND P2, PT, |R8|.reuse, 8.50705917302346158658e+37, PT ;  /* 0x7e8000000800780b */ /* 0x048fe40003f44200 */
[----:B------:R-:W-:-:S11]  /*01c0*/  FSETP.GEU.AND P1, PT, |R8|, 1.175494350822287508e-38, PT ;  /* 0x008000000800780b */ /* 0x000fd60003f2e200 */
[----:B------:R-:W-:Y:S01]  /*01d0*/  @P2 FMUL R8, R8, 0.25 ;  /* 0x3e80000008082820 */ /* 0x000fe20000400000 */
[----:B--2---:R-:W-:-:S03]  /*01e0*/  @P2 FMUL R11, R11, 0.25 ;  /* 0x3e8000000b0b2820 */ /* 0x004fc60000400000 */
[----:B------:R-:W-:Y:S01]  /*01f0*/  @!P1 FMUL R8, R8, 16777216 ;  /* 0x4b80000008089820 */ /* 0x000fe20000400000 */
[----:B------:R-:W-:-:S05]  /*0200*/  @!P1 FMUL R11, R11, 16777216 ;  /* 0x4b8000000b0b9820 */ /* 0x000fca0000400000 */
[----:B------:R-:W1:Y:S02]  /*0210*/  MUFU.RCP R8, R8 ;  /* 0x0000000800087308 */ /* 0x000e640000001000 */
[----:B-1----:R-:W-:-:S04]  /*0220*/  FMUL R5, R8, R11 ;  /* 0x0000000b08057220 */ /* 0x002fc80000400000 */
[----:B----4-:R-:W-:Y:S01]  /*0230*/  FMUL R5, R5, R0 ;  /* 0x0000000005057220 */ /* 0x010fe20000400000 */
[----:B------:R-:W-:Y:S06]  /*0240*/  @!P0 EXIT ;  /* 0x000000000000894d */ /* 0x000fec0003800000 */
[----:B------:R-:W-:Y:S01]  /*0250*/  STG.E desc[UR4][R2.64], R5 ;  /* 0x0000000502007986 */ /* 0x000fe2000c101904 */
[----:B------:R-:W-:Y:S05]  /*0260*/  EXIT ;  /* 0x000000000000794d */ /* 0x000fea0003800000 */
.L_x_0:
[----:B------:R-:W-:-:S00]  /*0270*/  BRA `(.L_x_0) ;  /* 0xfffffffc00fc7947 */ /* 0x000fc0000383ffff */
[----:B------:R-:W-:-:S00]  /*0280*/  NOP ;  /* 0x0000000000007918 */ /* 0x000fc00000000000 */
[----:B------:R-:W-:-:S00]  /*0290*/  NOP ;  /* 0x0000000000007918 */ /* 0x000fc00000000000 */
[----:B------:R-:W-:-:S00]  /*02a0*/  NOP ;  /* 0x0000000000007918 */ /* 0x000fc00000000000 */
[----:B------:R-:W-:-:S00]  /*02b0*/  NOP ;  /* 0x0000000000007918 */ /* 0x000fc00000000000 */
[----:B------:R-:W-:-:S00]  /*02c0*/  NOP ;  /* 0x0000000000007918 */ /* 0x000fc00000000000 */
[----:B------:R-:W-:-:S00]  /*02d0*/  NOP ;  /* 0x0000000000007918 */ /* 0x000fc00000000000 */
[----:B------:R-:W-:-:S00]  /*02e0*/  NOP ;  /* 0x0000000000007918 */ /* 0x000fc00000000000 */
[----:B------:R-:W-:-:S00]  /*02f0*/  NOP ;  /* 0x0000000000007918 */ /* 0x000fc00000000000 */
.L_x_1:


//--------------------- .nv.constant0.triton_poi_fused__weight_norm_interface_26 --------------------------
	.section	.nv.constant0.triton_poi_fused__weight_norm_interface_26,"a",@progbits
	.sectionflags	@""
	.align	4
.nv.constant0.triton_poi_fused__weight_norm_interface_26:
	.zero		564
